//
// Generated by NVIDIA NVVM Compiler
//
// Compiler Build ID: CL-36424714
// Cuda compilation tools, release 13.0, V13.0.88
// Based on NVVM 20.0.0
//

.version 9.0
.target sm_100
.address_size 64

	// .globl	_Z15matrixMul_naivePfS_S_ii

.visible .entry _Z15matrixMul_naivePfS_S_ii(
	.param .u64 .ptr .align 1 _Z15matrixMul_naivePfS_S_ii_param_0,
	.param .u64 .ptr .align 1 _Z15matrixMul_naivePfS_S_ii_param_1,
	.param .u64 .ptr .align 1 _Z15matrixMul_naivePfS_S_ii_param_2,
	.param .u32 _Z15matrixMul_naivePfS_S_ii_param_3,
	.param .u32 _Z15matrixMul_naivePfS_S_ii_param_4
)
{
	.reg .pred 	%p<12>;
	.reg .b32 	%r<40>;
	.reg .b32 	%f<67>;
	.reg .b64 	%rd<53>;

	ld.param.u64 	%rd6, [_Z15matrixMul_naivePfS_S_ii_param_0];
	ld.param.u64 	%rd7, [_Z15matrixMul_naivePfS_S_ii_param_1];
	ld.param.u64 	%rd8, [_Z15matrixMul_naivePfS_S_ii_param_2];
	ld.param.u32 	%r18, [_Z15matrixMul_naivePfS_S_ii_param_3];
	ld.param.u32 	%r19, [_Z15matrixMul_naivePfS_S_ii_param_4];
	cvta.to.global.u64 	%rd1, %rd8;
	cvta.to.global.u64 	%rd2, %rd7;
	mov.u32 	%r20, %ctaid.y;
	mov.u32 	%r21, %ntid.y;
	mov.u32 	%r22, %tid.y;
	mad.lo.s32 	%r1, %r20, %r21, %r22;
	mov.u32 	%r23, %ctaid.x;
	mov.u32 	%r24, %ntid.x;
	mov.u32 	%r25, %tid.x;
	mad.lo.s32 	%r2, %r23, %r24, %r25;
	setp.ge.s32 	%p1, %r1, %r18;
	setp.ge.s32 	%p2, %r2, %r19;
	or.pred  	%p3, %p1, %p2;
	@%p3 bra 	$L__BB0_13;
	mul.lo.s32 	%r3, %r18, %r1;
	and.b32  	%r4, %r18, 7;
	setp.lt.u32 	%p4, %r18, 8;
	mov.f32 	%f66, 0f00000000;
	mov.b32 	%r38, 0;
	@%p4 bra 	$L__BB0_4;
	and.b32  	%r38, %r18, 2147483640;
	neg.s32 	%r36, %r38;
	shl.b32 	%r7, %r19, 3;
	mul.wide.u32 	%rd9, %r3, 4;
	add.s64 	%rd10, %rd9, %rd2;
	add.s64 	%rd52, %rd10, 16;
	mov.f32 	%f66, 0f00000000;
	mul.wide.s32 	%rd13, %r19, 4;
	mov.u32 	%r35, %r2;
$L__BB0_3:
	.pragma "nounroll";
	ld.global.f32 	%f16, [%rd52+-16];
	mul.wide.s32 	%rd11, %r35, 4;
	add.s64 	%rd12, %rd1, %rd11;
	ld.global.f32 	%f17, [%rd12];
	fma.rn.f32 	%f18, %f16, %f17, %f66;
	ld.global.f32 	%f19, [%rd52+-12];
	add.s64 	%rd14, %rd12, %rd13;
	ld.global.f32 	%f20, [%rd14];
	fma.rn.f32 	%f21, %f19, %f20, %f18;
	ld.global.f32 	%f22, [%rd52+-8];
	add.s64 	%rd15, %rd14, %rd13;
	ld.global.f32 	%f23, [%rd15];
	fma.rn.f32 	%f24, %f22, %f23, %f21;
	ld.global.f32 	%f25, [%rd52+-4];
	add.s64 	%rd16, %rd15, %rd13;
	ld.global.f32 	%f26, [%rd16];
	fma.rn.f32 	%f27, %f25, %f26, %f24;
	ld.global.f32 	%f28, [%rd52];
	add.s64 	%rd17, %rd16, %rd13;
	ld.global.f32 	%f29, [%rd17];
	fma.rn.f32 	%f30, %f28, %f29, %f27;
	ld.global.f32 	%f31, [%rd52+4];
	add.s64 	%rd18, %rd17, %rd13;
	ld.global.f32 	%f32, [%rd18];
	fma.rn.f32 	%f33, %f31, %f32, %f30;
	ld.global.f32 	%f34, [%rd52+8];
	add.s64 	%rd19, %rd18, %rd13;
	ld.global.f32 	%f35, [%rd19];
	fma.rn.f32 	%f36, %f34, %f35, %f33;
	ld.global.f32 	%f37, [%rd52+12];
	add.s64 	%rd20, %rd19, %rd13;
	ld.global.f32 	%f38, [%rd20];
	fma.rn.f32 	%f66, %f37, %f38, %f36;
	add.s32 	%r36, %r36, 8;
	add.s32 	%r35, %r35, %r7;
	add.s64 	%rd52, %rd52, 32;
	setp.ne.s32 	%p5, %r36, 0;
	@%p5 bra 	$L__BB0_3;
$L__BB0_4:
	setp.eq.s32 	%p6, %r4, 0;
	@%p6 bra 	$L__BB0_12;
	and.b32  	%r13, %r18, 3;
	setp.lt.u32 	%p7, %r4, 4;
	@%p7 bra 	$L__BB0_7;
	add.s32 	%r27, %r38, %r3;
	mul.wide.u32 	%rd21, %r27, 4;
	add.s64 	%rd22, %rd2, %rd21;
	ld.global.f32 	%f40, [%rd22];
	mad.lo.s32 	%r28, %r38, %r19, %r2;
	mul.wide.s32 	%rd23, %r28, 4;
	add.s64 	%rd24, %rd1, %rd23;
	ld.global.f32 	%f41, [%rd24];
	fma.rn.f32 	%f42, %f40, %f41, %f66;
	cvt.u64.u32 	%rd25, %r3;
	cvt.u64.u32 	%rd26, %r38;
	add.s64 	%rd27, %rd26, %rd25;
	shl.b64 	%rd28, %rd27, 2;
	add.s64 	%rd29, %rd2, %rd28;
	ld.global.f32 	%f43, [%rd29+4];
	mul.wide.s32 	%rd30, %r19, 4;
	add.s64 	%rd31, %rd24, %rd30;
	ld.global.f32 	%f44, [%rd31];
	fma.rn.f32 	%f45, %f43, %f44, %f42;
	ld.global.f32 	%f46, [%rd29+8];
	add.s64 	%rd32, %rd31, %rd30;
	ld.global.f32 	%f47, [%rd32];
	fma.rn.f32 	%f48, %f46, %f47, %f45;
	ld.global.f32 	%f49, [%rd29+12];
	add.s64 	%rd33, %rd32, %rd30;
	ld.global.f32 	%f50, [%rd33];
	fma.rn.f32 	%f66, %f49, %f50, %f48;
	add.s32 	%r38, %r38, 4;
$L__BB0_7:
	setp.eq.s32 	%p8, %r13, 0;
	@%p8 bra 	$L__BB0_12;
	setp.eq.s32 	%p9, %r13, 1;
	@%p9 bra 	$L__BB0_10;
	add.s32 	%r29, %r38, %r3;
	mul.wide.u32 	%rd34, %r29, 4;
	add.s64 	%rd35, %rd2, %rd34;
	ld.global.f32 	%f52, [%rd35];
	mad.lo.s32 	%r30, %r38, %r19, %r2;
	mul.wide.s32 	%rd36, %r30, 4;
	add.s64 	%rd37, %rd1, %rd36;
	ld.global.f32 	%f53, [%rd37];
	fma.rn.f32 	%f54, %f52, %f53, %f66;
	cvt.u64.u32 	%rd38, %r3;
	cvt.u64.u32 	%rd39, %r38;
	add.s64 	%rd40, %rd39, %rd38;
	shl.b64 	%rd41, %rd40, 2;
	add.s64 	%rd42, %rd2, %rd41;
	ld.global.f32 	%f55, [%rd42+4];
	mul.wide.s32 	%rd43, %r19, 4;
	add.s64 	%rd44, %rd37, %rd43;
	ld.global.f32 	%f56, [%rd44];
	fma.rn.f32 	%f66, %f55, %f56, %f54;
	add.s32 	%r38, %r38, 2;
$L__BB0_10:
	and.b32  	%r31, %r18, 1;
	setp.eq.b32 	%p10, %r31, 1;
	not.pred 	%p11, %p10;
	@%p11 bra 	$L__BB0_12;
	add.s32 	%r32, %r38, %r3;
	mul.wide.u32 	%rd45, %r32, 4;
	add.s64 	%rd46, %rd2, %rd45;
	ld.global.f32 	%f57, [%rd46];
	mad.lo.s32 	%r33, %r38, %r19, %r2;
	mul.wide.s32 	%rd47, %r33, 4;
	add.s64 	%rd48, %rd1, %rd47;
	ld.global.f32 	%f58, [%rd48];
	fma.rn.f32 	%f66, %f57, %f58, %f66;
$L__BB0_12:
	mad.lo.s32 	%r34, %r19, %r1, %r2;
	cvta.to.global.u64 	%rd49, %rd6;
	mul.wide.s32 	%rd50, %r34, 4;
	add.s64 	%rd51, %rd49, %rd50;
	st.global.f32 	[%rd51], %f66;
$L__BB0_13:
	ret;

}


// ===== COMPILED SASS (sm_100) =====

	.target	sm_100

	.elftype	@"ET_EXEC"


//--------------------- .note.nv.tkinfo           --------------------------
	.section	.note.nv.tkinfo,"",@"SHT_NOTE"
	.sectionflags	@"SHF_NOTE_NV_TKINFO"
	.tkinfo
        /*0018*/ 	.word	0x00000002
        /*0030*/ 	.string	""
        /*0030*/ 	.string	"ptxas"
        /*0030*/ 	.string	"Cuda compilation tools, release 13.0, V13.0.88"
        /*0030*/ 	.string	"Build cuda_13.0.r13.0/compiler.36424714_0"
        /*0030*/ 	.string	"-arch sm_100 -m 64 "



//--------------------- .note.nv.cuinfo           --------------------------
	.section	.note.nv.cuinfo,"",@"SHT_NOTE"
	.sectionflags	@"SHF_NOTE_NV_CUINFO"
        /*0018*/ 	.short	0x0002
        /*001a*/ 	.short	0x0064
        /*001c*/ 	.short	0x0082
	.zero		2


//--------------------- .nv.info                  --------------------------
	.section	.nv.info,"",@"SHT_CUDA_INFO"
	.align	4


	//----- nvinfo : EIATTR_REGCOUNT
	.align		4
        /*0000*/ 	.byte	0x04, 0x2f
        /*0002*/ 	.short	(.L_1 - .L_0)
	.align		4
.L_0:
        /*0004*/ 	.word	index@(_Z15matrixMul_naivePfS_S_ii)
        /*0008*/ 	.word	0x00000020


	//----- nvinfo : EIATTR_FRAME_SIZE
	.align		4
.L_1:
        /*000c*/ 	.byte	0x04, 0x11
        /*000e*/ 	.short	(.L_3 - .L_2)
	.align		4
.L_2:
        /*0010*/ 	.word	index@(_Z15matrixMul_naivePfS_S_ii)
        /*0014*/ 	.word	0x00000000


	//----- nvinfo : EIATTR_MIN_STACK_SIZE
	.align		4
.L_3:
        /*0018*/ 	.byte	0x04, 0x12
        /*001a*/ 	.short	(.L_5 - .L_4)
	.align		4
.L_4:
        /*001c*/ 	.word	index@(_Z15matrixMul_naivePfS_S_ii)
        /*0020*/ 	.word	0x00000000
.L_5:


//--------------------- .nv.compat                --------------------------
	.section	.nv.compat,"",@"SHT_CUDA_COMPAT_INFO"
	.align	4
        /*0000*/ 	.byte	0x02, 0x09, 0x00, 0x00, 0x02, 0x02, 0x01, 0x00, 0x02, 0x05, 0x05, 0x00, 0x03, 0x07, 0x01, 0x01
        /*0010*/ 	.byte	0x02, 0x03, 0x00, 0x00, 0x02, 0x06, 0x01, 0x00, 0x04, 0x0b, 0x08, 0x00, 0x09, 0x00, 0x00, 0x00
        /*0020*/ 	.byte	0x00, 0x00, 0x00, 0x00


//--------------------- .nv.info._Z15matrixMul_naivePfS_S_ii --------------------------
	.section	.nv.info._Z15matrixMul_naivePfS_S_ii,"",@"SHT_CUDA_INFO"
	.sectionflags	@""
	.align	4


	//----- nvinfo : EIATTR_CUDA_API_VERSION
	.align		4
        /*0000*/ 	.byte	0x04, 0x37
        /*0002*/ 	.short	(.L_7 - .L_6)
.L_6:
        /*0004*/ 	.word	0x00000082


	//----- nvinfo : EIATTR_KPARAM_INFO
	.align		4
.L_7:
        /*0008*/ 	.byte	0x04, 0x17
        /*000a*/ 	.short	(.L_9 - .L_8)
.L_8:
        /*000c*/ 	.word	0x00000000
        /*0010*/ 	.short	0x0004
        /*0012*/ 	.short	0x001c
        /*0014*/ 	.byte	0x00, 0xf0, 0x11, 0x00


	//----- nvinfo : EIATTR_KPARAM_INFO
	.align		4
.L_9:
        /*0018*/ 	.byte	0x04, 0x17
        /*001a*/ 	.short	(.L_11 - .L_10)
.L_10:
        /*001c*/ 	.word	0x00000000
        /*0020*/ 	.short	0x0003
        /*0022*/ 	.short	0x0018
        /*0024*/ 	.byte	0x00, 0xf0, 0x11, 0x00


	//----- nvinfo : EIATTR_KPARAM_INFO
	.align		4
.L_11:
        /*0028*/ 	.byte	0x04, 0x17
        /*002a*/ 	.short	(.L_13 - .L_12)
.L_12:
        /*002c*/ 	.word	0x00000000
        /*0030*/ 	.short	0x0002
        /*0032*/ 	.short	0x0010
        /*0034*/ 	.byte	0x00, 0xf5, 0x21, 0x00


	//----- nvinfo : EIATTR_KPARAM_INFO
	.align		4
.L_13:
        /*0038*/ 	.byte	0x04, 0x17
        /*003a*/ 	.short	(.L_15 - .L_14)
.L_14:
        /*003c*/ 	.word	0x00000000
        /*0040*/ 	.short	0x0001
        /*0042*/ 	.short	0x0008
        /*0044*/ 	.byte	0x00, 0xf5, 0x21, 0x00


	//----- nvinfo : EIATTR_KPARAM_INFO
	.align		4
.L_15:
        /*0048*/ 	.byte	0x04, 0x17
        /*004a*/ 	.short	(.L_17 - .L_16)
.L_16:
        /*004c*/ 	.word	0x00000000
        /*0050*/ 	.short	0x0000
        /*0052*/ 	.short	0x0000
        /*0054*/ 	.byte	0x00, 0xf5, 0x21, 0x00


	//----- nvinfo : EIATTR_SPARSE_MMA_MASK
	.align		4
.L_17:
        /*0058*/ 	.byte	0x03, 0x50
        /*005a*/ 	.short	0x0000


	//----- nvinfo : EIATTR_MAXREG_COUNT
	.align		4
        /*005c*/ 	.byte	0x03, 0x1b
        /*005e*/ 	.short	0x00ff


	//----- nvinfo : EIATTR_MERCURY_ISA_VERSION
	.align		4
        /*0060*/ 	.byte	0x03, 0x5f
        /*0062*/ 	.short	0x0101


	//----- nvinfo : EIATTR_VRC_CTA_INIT_COUNT
	.align		4
        /*0064*/ 	.byte	0x02, 0x4a
	.zero		1
	.zero		1


	//----- nvinfo : EIATTR_EXIT_INSTR_OFFSETS
	.align		4
        /*0068*/ 	.byte	0x04, 0x1c
        /*006a*/ 	.short	(.L_19 - .L_18)


	//   ....[0]....
.L_18:
        /*006c*/ 	.word	0x000000c0


	//   ....[1]....
        /*0070*/ 	.word	0x000008a0


	//----- nvinfo : EIATTR_CBANK_PARAM_SIZE
	.align		4
.L_19:
        /*0074*/ 	.byte	0x03, 0x19
        /*0076*/ 	.short	0x0020


	//----- nvinfo : EIATTR_PARAM_CBANK
	.align		4
        /*0078*/ 	.byte	0x04, 0x0a
        /*007a*/ 	.short	(.L_21 - .L_20)
	.align		4
.L_20:
        /*007c*/ 	.word	index@(.nv.constant0._Z15matrixMul_naivePfS_S_ii)
        /*0080*/ 	.short	0x0380
        /*0082*/ 	.short	0x0020


	//----- nvinfo : EIATTR_SW_WAR
	.align		4
.L_21:
        /*0084*/ 	.byte	0x04, 0x36
        /*0086*/ 	.short	(.L_23 - .L_22)
.L_22:
        /*0088*/ 	.word	0x00000008
.L_23:


//--------------------- .nv.callgraph             --------------------------
	.section	.nv.callgraph,"",@"SHT_CUDA_CALLGRAPH"
	.align	4
	.sectionentsize	8
	.align		4
        /*0000*/ 	.word	0x00000000
	.align		4
        /*0004*/ 	.word	0xffffffff
	.align		4
        /*0008*/ 	.word	0x00000000
	.align		4
        /*000c*/ 	.word	0xfffffffe
	.align		4
        /*0010*/ 	.word	0x00000000
	.align		4
        /*0014*/ 	.word	0xfffffffd
	.align		4
        /*0018*/ 	.word	0x00000000
	.align		4
        /*001c*/ 	.word	0xfffffffc


//--------------------- .text._Z15matrixMul_naivePfS_S_ii --------------------------
	.section	.text._Z15matrixMul_naivePfS_S_ii,"ax",@progbits
	.align	128
        .global         _Z15matrixMul_naivePfS_S_ii
        .type           _Z15matrixMul_naivePfS_S_ii,@function
        .size           _Z15matrixMul_naivePfS_S_ii,(.L_x_5 - _Z15matrixMul_naivePfS_S_ii)
        .other          _Z15matrixMul_naivePfS_S_ii,@"STO_CUDA_ENTRY STV_DEFAULT"
_Z15matrixMul_naivePfS_S_ii:
.text._Z15matrixMul_naivePfS_S_ii:
[----:B------:R-:W-:Y:S01]  /*0000*/  LDC R1, c[0x0][0x37c] ;  /* 0x0000df00ff017b82 */ /* 0x000fe20000000800 */
[----:B------:R-:W0:Y:S07]  /*0010*/  S2R R5, SR_TID.X ;  /* 0x0000000000057919 */ /* 0x000e2e0000002100 */
[----:B------:R-:W1:Y:S01]  /*0020*/  LDC R19, c[0x0][0x364] ;  /* 0x0000d900ff137b82 */ /* 0x000e620000000800 */
[----:B------:R-:W1:Y:S07]  /*0030*/  S2R R4, SR_TID.Y ;  /* 0x0000000000047919 */ /* 0x000e6e0000002200 */
[----:B------:R-:W0:Y:S08]  /*0040*/  S2UR UR5, SR_CTAID.X ;  /* 0x00000000000579c3 */ /* 0x000e300000002500 */
[----:B------:R-:W0:Y:S08]  /*0050*/  LDC R0, c[0x0][0x360] ;  /* 0x0000d800ff007b82 */ /* 0x000e300000000800 */
[----:B------:R-:W1:Y:S08]  /*0060*/  S2UR UR4, SR_CTAID.Y ;  /* 0x00000000000479c3 */ /* 0x000e700000002600 */
[----:B------:R-:W2:Y:S01]  /*0070*/  LDC.64 R2, c[0x0][0x398] ;  /* 0x0000e600ff027b82 */ /* 0x000ea20000000a00 */
[----:B0-----:R-:W-:-:S02]  /*0080*/  IMAD R0, R0, UR5, R5 ;  /* 0x0000000500007c24 */ /* 0x001fc4000f8e0205 */
[----:B-1----:R-:W-:-:S03]  /*0090*/  IMAD R19, R19, UR4, R4 ;  /* 0x0000000413137c24 */ /* 0x002fc6000f8e0204 */
[----:B--2---:R-:W-:-:S04]  /*00a0*/  ISETP.GE.AND P0, PT, R0, R3, PT ;  /* 0x000000030000720c */ /* 0x004fc80003f06270 */
[----:B------:R-:W-:-:S13]  /*00b0*/  ISETP.GE.OR P0, PT, R19, R2, P0 ;  /* 0x000000021300720c */ /* 0x000fda0000706670 */
[----:B------:R-:W-:Y:S05]  /*00c0*/  @P0 EXIT ;  /* 0x000000000000094d */ /* 0x000fea0003800000 */
[C---:B------:R-:W-:Y:S01]  /*00d0*/  ISETP.GE.U32.AND P1, PT, R2.reuse, 0x8, PT ;  /* 0x000000080200780c */ /* 0x040fe20003f26070 */
[----:B------:R-:W0:Y:S01]  /*00e0*/  LDCU.64 UR4, c[0x0][0x358] ;  /* 0x00006b00ff0477ac */ /* 0x000e220008000a00 */
[----:B------:R-:W-:Y:S01]  /*00f0*/  LOP3.LUT R27, R2, 0x7, RZ, 0xc0, !PT ;  /* 0x00000007021b7812 */ /* 0x000fe200078ec0ff */
[----:B------:R-:W-:Y:S02]  /*0100*/  HFMA2 R24, -RZ, RZ, 0, 0 ;  /* 0x00000000ff187431 */ /* 0x000fe400000001ff */
[----:B------:R-:W-:Y:S01]  /*0110*/  IMAD R18, R19, R2, RZ ;  /* 0x0000000213127224 */ /* 0x000fe200078e02ff */
[----:B------:R-:W-:Y:S02]  /*0120*/  MOV R21, RZ ;  /* 0x000000ff00157202 */ /* 0x000fe40000000f00 */
[----:B------:R-:W-:-:S05]  /*0130*/  ISETP.NE.AND P0, PT, R27, RZ, PT ;  /* 0x000000ff1b00720c */ /* 0x000fca0003f05270 */
[----:B------:R-:W-:Y:S08]  /*0140*/  @!P1 BRA `(.L_x_0) ;  /* 0x0000000000c49947 */ /* 0x000ff00003800000 */
[----:B------:R-:W1:Y:S01]  /*0150*/  LDC.64 R4, c[0x0][0x388] ;  /* 0x0000e200ff047b82 */ /* 0x000e620000000a00 */
[----:B------:R-:W-:Y:S02]  /*0160*/  LOP3.LUT R21, R2, 0x7ffffff8, RZ, 0xc0, !PT ;  /* 0x7ffffff802157812 */ /* 0x000fe400078ec0ff */
[----:B------:R-:W-:Y:S02]  /*0170*/  MOV R24, RZ ;  /* 0x000000ff00187202 */ /* 0x000fe40000000f00 */
[----:B------:R-:W-:Y:S02]  /*0180*/  MOV R20, R0 ;  /* 0x0000000000147202 */ /* 0x000fe40000000f00 */
[----:B------:R-:W-:Y:S01]  /*0190*/  IADD3 R22, PT, PT, -R21, RZ, RZ ;  /* 0x000000ff15167210 */ /* 0x000fe20007ffe1ff */
[----:B-1----:R-:W-:-:S03]  /*01a0*/  IMAD.WIDE.U32 R4, R18, 0x4, R4 ;  /* 0x0000000412047825 */ /* 0x002fc600078e0004 */
[----:B------:R-:W-:-:S04]  /*01b0*/  IADD3 R6, P1, PT, R4, 0x10, RZ ;  /* 0x0000001004067810 */ /* 0x000fc80007f3e0ff */
[----:B------:R-:W-:-:S09]  /*01c0*/  IADD3.X R7, PT, PT, RZ, R5, RZ, P1, !PT ;  /* 0x00000005ff077210 */ /* 0x000fd20000ffe4ff */
.L_x_1:
[----:B------:R-:W1:Y:S01]  /*01d0*/  LDC.64 R16, c[0x0][0x390] ;  /* 0x0000e400ff107b82 */ /* 0x000e620000000a00 */
[----:B------:R-:W-:Y:S02]  /*01e0*/  MOV R4, R6 ;  /* 0x0000000600047202 */ /* 0x000fe40000000f00 */
[----:B------:R-:W-:-:S05]  /*01f0*/  MOV R5, R7 ;  /* 0x0000000700057202 */ /* 0x000fca0000000f00 */
[----:B0-----:R-:W2:Y:S04]  /*0200*/  LDG.E R25, desc[UR4][R4.64+-0x10] ;  /* 0xfffff00404197981 */ /* 0x001ea8000c1e1900 */
[----:B------:R-:W3:Y:S04]  /*0210*/  LDG.E R23, desc[UR4][R4.64+-0xc] ;  /* 0xfffff40404177981 */ /* 0x000ee8000c1e1900 */
[----:B------:R-:W4:Y:S04]  /*0220*/  LDG.E R29, desc[UR4][R4.64+-0x8] ;  /* 0xfffff804041d7981 */ /* 0x000f28000c1e1900 */
[----:B------:R-:W5:Y:S01]  /*0230*/  LDG.E R28, desc[UR4][R4.64+-0x4] ;  /* 0xfffffc04041c7981 */ /* 0x000f62000c1e1900 */
[----:B-1----:R-:W-:-:S05]  /*0240*/  IMAD.WIDE R16, R20, 0x4, R16 ;  /* 0x0000000414107825 */ /* 0x002fca00078e0210 */
[----:B------:R0:W2:Y:S01]  /*0250*/  LDG.E R26, desc[UR4][R16.64] ;  /* 0x00000004101a7981 */ /* 0x0000a2000c1e1900 */
[----:B------:R-:W-:-:S04]  /*0260*/  IMAD.WIDE R14, R3, 0x4, R16 ;  /* 0x00000004030e7825 */ /* 0x000fc800078e0210 */
[C---:B------:R-:W-:Y:S02]  /*0270*/  IMAD.WIDE R6, R3.reuse, 0x4, R14 ;  /* 0x0000000403067825 */ /* 0x040fe400078e020e */
[----:B------:R-:W3:Y:S02]  /*0280*/  LDG.E R14, desc[UR4][R14.64] ;  /* 0x000000040e0e7981 */ /* 0x000ee4000c1e1900 */
[C---:B------:R-:W-:Y:S02]  /*0290*/  IMAD.WIDE R10, R3.reuse, 0x4, R6 ;  /* 0x00000004030a7825 */ /* 0x040fe400078e0206 */
[----:B------:R-:W4:Y:S02]  /*02a0*/  LDG.E R6, desc[UR4][R6.64] ;  /* 0x0000000406067981 */ /* 0x000f24000c1e1900 */
[C---:B------:R-:W-:Y:S02]  /*02b0*/  IMAD.WIDE R8, R3.reuse, 0x4, R10 ;  /* 0x0000000403087825 */ /* 0x040fe400078e020a */
[----:B------:R-:W5:Y:S02]  /*02c0*/  LDG.E R10, desc[UR4][R10.64] ;  /* 0x000000040a0a7981 */ /* 0x000f64000c1e1900 */
[----:B------:R-:W-:-:S02]  /*02d0*/  IMAD.WIDE R12, R3, 0x4, R8 ;  /* 0x00000004030c7825 */ /* 0x000fc400078e0208 */
[----:B------:R-:W5:Y:S04]  /*02e0*/  LDG.E R7, desc[UR4][R4.64] ;  /* 0x0000000404077981 */ /* 0x000f68000c1e1900 */
[----:B------:R-:W5:Y:S01]  /*02f0*/  LDG.E R8, desc[UR4][R8.64] ;  /* 0x0000000408087981 */ /* 0x000f62000c1e1900 */
[----:B0-----:R-:W-:-:S03]  /*0300*/  IMAD.WIDE R16, R3, 0x4, R12 ;  /* 0x0000000403107825 */ /* 0x001fc600078e020c */
[----:B------:R-:W5:Y:S04]  /*0310*/  LDG.E R12, desc[UR4][R12.64] ;  /* 0x000000040c0c7981 */ /* 0x000f68000c1e1900 */
[----:B------:R-:W5:Y:S04]  /*0320*/  LDG.E R15, desc[UR4][R16.64] ;  /* 0x00000004100f7981 */ /* 0x000f68000c1e1900 */
[----:B------:R-:W5:Y:S04]  /*0330*/  LDG.E R9, desc[UR4][R4.64+0x4] ;  /* 0x0000040404097981 */ /* 0x000f68000c1e1900 */
[----:B------:R-:W5:Y:S01]  /*0340*/  LDG.E R11, desc[UR4][R4.64+0xc] ;  /* 0x00000c04040b7981 */ /* 0x000f62000c1e1900 */
[----:B--2---:R-:W-:Y:S01]  /*0350*/  FFMA R26, R25, R26, R24 ;  /* 0x0000001a191a7223 */ /* 0x004fe20000000018 */
[----:B------:R-:W-:-:S02]  /*0360*/  IMAD.WIDE R24, R3, 0x4, R16 ;  /* 0x0000000403187825 */ /* 0x000fc400078e0210 */
[----:B------:R-:W2:Y:S04]  /*0370*/  LDG.E R16, desc[UR4][R4.64+0x8] ;  /* 0x0000080404107981 */ /* 0x000ea8000c1e1900 */
[----:B------:R-:W2:Y:S01]  /*0380*/  LDG.E R24, desc[UR4][R24.64] ;  /* 0x0000000418187981 */ /* 0x000ea2000c1e1900 */
[----:B---3--:R-:W-:Y:S01]  /*0390*/  FFMA R14, R23, R14, R26 ;  /* 0x0000000e170e7223 */ /* 0x008fe2000000001a */
[----:B------:R-:W-:-:S03]  /*03a0*/  IADD3 R22, PT, PT, R22, 0x8, RZ ;  /* 0x0000000816167810 */ /* 0x000fc60007ffe0ff */
[----:B----4-:R-:W-:Y:S01]  /*03b0*/  FFMA R29, R29, R6, R14 ;  /* 0x000000061d1d7223 */ /* 0x010fe2000000000e */
[----:B------:R-:W-:-:S03]  /*03c0*/  ISETP.NE.AND P1, PT, R22, RZ, PT ;  /* 0x000000ff1600720c */ /* 0x000fc60003f25270 */
[----:B-----5:R-:W-:Y:S01]  /*03d0*/  FFMA R10, R28, R10, R29 ;  /* 0x0000000a1c0a7223 */ /* 0x020fe2000000001d */
[----:B------:R-:W-:-:S03]  /*03e0*/  IADD3 R6, P2, PT, R4, 0x20, RZ ;  /* 0x0000002004067810 */ /* 0x000fc60007f5e0ff */
[----:B------:R-:W-:Y:S01]  /*03f0*/  FFMA R8, R7, R8, R10 ;  /* 0x0000000807087223 */ /* 0x000fe2000000000a */
[----:B------:R-:W-:Y:S02]  /*0400*/  IADD3.X R7, PT, PT, RZ, R5, RZ, P2, !PT ;  /* 0x00000005ff077210 */ /* 0x000fe400017fe4ff */
[----:B------:R-:W-:Y:S01]  /*0410*/  LEA R20, R3, R20, 0x3 ;  /* 0x0000001403147211 */ /* 0x000fe200078e18ff */
[----:B------:R-:W-:-:S04]  /*0420*/  FFMA R9, R9, R12, R8 ;  /* 0x0000000c09097223 */ /* 0x000fc80000000008 */
[----:B--2---:R-:W-:-:S04]  /*0430*/  FFMA R16, R16, R15, R9 ;  /* 0x0000000f10107223 */ /* 0x004fc80000000009 */
[----:B------:R-:W-:Y:S01]  /*0440*/  FFMA R24, R11, R24, R16 ;  /* 0x000000180b187223 */ /* 0x000fe20000000010 */
[----:B------:R-:W-:Y:S06]  /*0450*/  @P1 BRA `(.L_x_1) ;  /* 0xfffffffc005c1947 */ /* 0x000fec000383ffff */
.L_x_0:
[----:B------:R-:W-:Y:S05]  /*0460*/  @!P0 BRA `(.L_x_2) ;  /* 0x0000000000fc8947 */ /* 0x000fea0003800000 */
[----:B------:R-:W-:Y:S02]  /*0470*/  ISETP.GE.U32.AND P1, PT, R27, 0x4, PT ;  /* 0x000000041b00780c */ /* 0x000fe40003f26070 */
[----:B------:R-:W-:-:S04]  /*0480*/  LOP3.LUT R16, R2, 0x3, RZ, 0xc0, !PT ;  /* 0x0000000302107812 */ /* 0x000fc800078ec0ff */
[----:B------:R-:W-:-:S07]  /*0490*/  ISETP.NE.AND P0, PT, R16, RZ, PT ;  /* 0x000000ff1000720c */ /* 0x000fce0003f05270 */
[----:B------:R-:W-:Y:S06]  /*04a0*/  @!P1 BRA `(.L_x_3) ;  /* 0x00000000006c9947 */ /* 0x000fec0003800000 */
[----:B------:R-:W1:Y:S01]  /*04b0*/  LDC.64 R10, c[0x0][0x390] ;  /* 0x0000e400ff0a7b82 */ /* 0x000e620000000a00 */
[----:B------:R-:W2:Y:S01]  /*04c0*/  LDCU.64 UR6, c[0x0][0x388] ;  /* 0x00007100ff0677ac */ /* 0x000ea20008000a00 */
[----:B------:R-:W-:Y:S01]  /*04d0*/  IMAD R7, R21, R3, R0 ;  /* 0x0000000315077224 */ /* 0x000fe200078e0200 */
[CC--:B------:R-:W-:Y:S02]  /*04e0*/  IADD3 R5, PT, PT, R18.reuse, R21.reuse, RZ ;  /* 0x0000001512057210 */ /* 0x0c0fe40007ffe0ff */
[----:B------:R-:W-:-:S03]  /*04f0*/  IADD3 R6, P1, PT, R18, R21, RZ ;  /* 0x0000001512067210 */ /* 0x000fc60007f3e0ff */
[----:B------:R-:W3:Y:S01]  /*0500*/  LDC.64 R14, c[0x0][0x388] ;  /* 0x0000e200ff0e7b82 */ /* 0x000ee20000000a00 */
[----:B-1----:R-:W-:-:S04]  /*0510*/  IMAD.WIDE R10, R7, 0x4, R10 ;  /* 0x00000004070a7825 */ /* 0x002fc800078e020a */
[----:B------:R-:W-:Y:S02]  /*0520*/  IMAD.WIDE R12, R3, 0x4, R10 ;  /* 0x00000004030c7825 */ /* 0x000fe400078e020a */
[----:B0-----:R-:W4:Y:S02]  /*0530*/  LDG.E R10, desc[UR4][R10.64] ;  /* 0x000000040a0a7981 */ /* 0x001f24000c1e1900 */
[----:B---3--:R-:W-:Y:S01]  /*0540*/  IMAD.WIDE.U32 R14, R5, 0x4, R14 ;  /* 0x00000004050e7825 */ /* 0x008fe200078e000e */
[----:B------:R-:W-:Y:S02]  /*0550*/  IADD3.X R5, PT, PT, RZ, RZ, RZ, P1, !PT ;  /* 0x000000ffff057210 */ /* 0x000fe40000ffe4ff */
[----:B--2---:R-:W-:-:S03]  /*0560*/  LEA R4, P1, R6, UR6, 0x2 ;  /* 0x0000000606047c11 */ /* 0x004fc6000f8210ff */
[----:B------:R-:W4:Y:S01]  /*0570*/  LDG.E R15, desc[UR4][R14.64] ;  /* 0x000000040e0f7981 */ /* 0x000f22000c1e1900 */
[----:B------:R-:W-:Y:S01]  /*0580*/  LEA.HI.X R5, R6, UR7, R5, 0x2, P1 ;  /* 0x0000000706057c11 */ /* 0x000fe200088f1405 */
[C---:B------:R-:W-:Y:S02]  /*0590*/  IMAD.WIDE R6, R3.reuse, 0x4, R12 ;  /* 0x0000000403067825 */ /* 0x040fe400078e020c */
[----:B------:R-:W2:Y:S04]  /*05a0*/  LDG.E R12, desc[UR4][R12.64] ;  /* 0x000000040c0c7981 */ /* 0x000ea8000c1e1900 */
[----:B------:R-:W2:Y:S01]  /*05b0*/  LDG.E R17, desc[UR4][R4.64+0x4] ;  /* 0x0000040404117981 */ /* 0x000ea2000c1e1900 */
[----:B------:R-:W-:-:S03]  /*05c0*/  IMAD.WIDE R8, R3, 0x4, R6 ;  /* 0x0000000403087825 */ /* 0x000fc600078e0206 */
[----:B------:R-:W3:Y:S04]  /*05d0*/  LDG.E R22, desc[UR4][R6.64] ;  /* 0x0000000406167981 */ /* 0x000ee8000c1e1900 */
[----:B------:R-:W3:Y:S04]  /*05e0*/  LDG.E R20, desc[UR4][R4.64+0x8] ;  /* 0x0000080404147981 */ /* 0x000ee8000c1e1900 */
[----:B------:R-:W5:Y:S04]  /*05f0*/  LDG.E R26, desc[UR4][R4.64+0xc] ;  /* 0x00000c04041a7981 */ /* 0x000f68000c1e1900 */
[----:B------:R-:W5:Y:S01]  /*0600*/  LDG.E R8, desc[UR4][R8.64] ;  /* 0x0000000408087981 */ /* 0x000f62000c1e1900 */
[----:B------:R-:W-:Y:S01]  /*0610*/  IADD3 R21, PT, PT, R21, 0x4, RZ ;  /* 0x0000000415157810 */ /* 0x000fe20007ffe0ff */
[----:B----4-:R-:W-:-:S04]  /*0620*/  FFMA R24, R15, R10, R24 ;  /* 0x0000000a0f187223 */ /* 0x010fc80000000018 */
[----:B--2---:R-:W-:-:S04]  /*0630*/  FFMA R17, R17, R12, R24 ;  /* 0x0000000c11117223 */ /* 0x004fc80000000018 */
[----:B---3--:R-:W-:-:S04]  /*0640*/  FFMA R17, R20, R22, R17 ;  /* 0x0000001614117223 */ /* 0x008fc80000000011 */
[----:B-----5:R-:W-:-:S07]  /*0650*/  FFMA R24, R26, R8, R17 ;  /* 0x000000081a187223 */ /* 0x020fce0000000011 */
.L_x_3:
[----:B------:R-:W-:Y:S05]  /*0660*/  @!P0 BRA `(.L_x_2) ;  /* 0x00000000007c8947 */ /* 0x000fea0003800000 */
[----:B------:R-:W-:Y:S02]  /*0670*/  ISETP.NE.AND P1, PT, R16, 0x1, PT ;  /* 0x000000011000780c */ /* 0x000fe40003f25270 */
[----:B------:R-:W-:-:S04]  /*0680*/  LOP3.LUT R2, R2, 0x1, RZ, 0xc0, !PT ;  /* 0x0000000102027812 */ /* 0x000fc800078ec0ff */
[----:B------:R-:W-:-:S07]  /*0690*/  ISETP.NE.U32.AND P0, PT, R2, 0x1, PT ;  /* 0x000000010200780c */ /* 0x000fce0003f05070 */
[----:B------:R-:W1:Y:S01]  /*06a0*/  @P1 LDC.64 R12, c[0x0][0x388] ;  /* 0x0000e200ff0c1b82 */ /* 0x000e620000000a00 */
[CC--:B------:R-:W-:Y:S02]  /*06b0*/  @P1 IADD3 R15, PT, PT, R18.reuse, R21.reuse, RZ ;  /* 0x00000015120f1210 */ /* 0x0c0fe40007ffe0ff */
[----:B------:R-:W-:-:S04]  /*06c0*/  @P1 IADD3 R2, P2, PT, R18, R21, RZ ;  /* 0x0000001512021210 */ /* 0x000fc80007f5e0ff */
[----:B------:R-:W-:Y:S01]  /*06d0*/  @P1 IADD3.X R14, PT, PT, RZ, RZ, RZ, P2, !PT ;  /* 0x000000ffff0e1210 */ /* 0x000fe200017fe4ff */
[----:B------:R-:W2:Y:S08]  /*06e0*/  @P1 LDC.64 R10, c[0x0][0x390] ;  /* 0x0000e400ff0a1b82 */ /* 0x000eb00000000a00 */
[----:B------:R-:W3:Y:S08]  /*06f0*/  @P1 LDC.64 R8, c[0x0][0x388] ;  /* 0x0000e200ff081b82 */ /* 0x000ef00000000a00 */
[----:B------:R-:W4:Y:S01]  /*0700*/  @!P0 LDC.64 R6, c[0x0][0x388] ;  /* 0x0000e200ff068b82 */ /* 0x000f220000000a00 */
[----:B-1----:R-:W-:-:S04]  /*0710*/  @P1 IMAD.WIDE.U32 R12, R15, 0x4, R12 ;  /* 0x000000040f0c1825 */ /* 0x002fc800078e000c */
[C---:B------:R-:W-:Y:S01]  /*0720*/  @P1 IMAD R15, R21.reuse, R3, R0 ;  /* 0x00000003150f1224 */ /* 0x040fe200078e0200 */
[----:B------:R-:W-:Y:S01]  /*0730*/  @P1 IADD3 R21, PT, PT, R21, 0x2, RZ ;  /* 0x0000000215151810 */ /* 0x000fe20007ffe0ff */
[----:B0-----:R-:W5:Y:S01]  /*0740*/  @P1 LDG.E R13, desc[UR4][R12.64] ;  /* 0x000000040c0d1981 */ /* 0x001f62000c1e1900 */
[----:B------:R-:W0:Y:S01]  /*0750*/  @!P0 LDC.64 R4, c[0x0][0x390] ;  /* 0x0000e400ff048b82 */ /* 0x000e220000000a00 */
[----:B--2---:R-:W-:Y:S01]  /*0760*/  @P1 IMAD.WIDE R10, R15, 0x4, R10 ;  /* 0x000000040f0a1825 */ /* 0x004fe200078e020a */
[----:B------:R-:W-:Y:S02]  /*0770*/  @!P0 IADD3 R17, PT, PT, R18, R21, RZ ;  /* 0x0000001512118210 */ /* 0x000fe40007ffe0ff */
[----:B---3--:R-:W-:Y:S01]  /*0780*/  @P1 LEA R8, P2, R2, R8, 0x2 ;  /* 0x0000000802081211 */ /* 0x008fe200078410ff */
[----:B------:R-:W-:-:S03]  /*0790*/  @!P0 IMAD R21, R21, R3, R0 ;  /* 0x0000000315158224 */ /* 0x000fc600078e0200 */
[----:B------:R-:W-:Y:S01]  /*07a0*/  @P1 LEA.HI.X R9, R2, R9, R14, 0x2, P2 ;  /* 0x0000000902091211 */ /* 0x000fe200010f140e */
[----:B------:R-:W-:Y:S01]  /*07b0*/  @P1 IMAD.WIDE R14, R3, 0x4, R10 ;  /* 0x00000004030e1825 */ /* 0x000fe200078e020a */
[----:B------:R-:W5:Y:S03]  /*07c0*/  @P1 LDG.E R2, desc[UR4][R10.64] ;  /* 0x000000040a021981 */ /* 0x000f66000c1e1900 */
[----:B----4-:R-:W-:Y:S01]  /*07d0*/  @!P0 IMAD.WIDE.U32 R6, R17, 0x4, R6 ;  /* 0x0000000411068825 */ /* 0x010fe200078e0006 */
[----:B------:R-:W2:Y:S04]  /*07e0*/  @P1 LDG.E R9, desc[UR4][R8.64+0x4] ;  /* 0x0000040408091981 */ /* 0x000ea8000c1e1900 */
[----:B------:R-:W2:Y:S01]  /*07f0*/  @P1 LDG.E R14, desc[UR4][R14.64] ;  /* 0x000000040e0e1981 */ /* 0x000ea2000c1e1900 */
[----:B0-----:R-:W-:-:S03]  /*0800*/  @!P0 IMAD.WIDE R4, R21, 0x4, R4 ;  /* 0x0000000415048825 */ /* 0x001fc600078e0204 */
[----:B------:R-:W3:Y:S04]  /*0810*/  @!P0 LDG.E R7, desc[UR4][R6.64] ;  /* 0x0000000406078981 */ /* 0x000ee8000c1e1900 */
[----:B------:R-:W3:Y:S01]  /*0820*/  @!P0 LDG.E R4, desc[UR4][R4.64] ;  /* 0x0000000404048981 */ /* 0x000ee2000c1e1900 */
[----:B-----5:R-:W-:-:S04]  /*0830*/  @P1 FFMA R2, R13, R2, R24 ;  /* 0x000000020d021223 */ /* 0x020fc80000000018 */
[----:B--2---:R-:W-:-:S04]  /*0840*/  @P1 FFMA R24, R9, R14, R2 ;  /* 0x0000000e09181223 */ /* 0x004fc80000000002 */
[----:B---3--:R-:W-:-:S07]  /*0850*/  @!P0 FFMA R24, R7, R4, R24 ;  /* 0x0000000407188223 */ /* 0x008fce0000000018 */
.L_x_2:
[----:B------:R-:W1:Y:S01]  /*0860*/  LDC.64 R4, c[0x0][0x380] ;  /* 0x0000e000ff047b82 */ /* 0x000e620000000a00 */
[----:B------:R-:W-:-:S04]  /*0870*/  IMAD R3, R19, R3, R0 ;  /* 0x0000000313037224 */ /* 0x000fc800078e0200 */
[----:B-1----:R-:W-:-:S05]  /*0880*/  IMAD.WIDE R2, R3, 0x4, R4 ;  /* 0x0000000403027825 */ /* 0x002fca00078e0204 */
[----:B0-----:R-:W-:Y:S01]  /*0890*/  STG.E desc[UR4][R2.64], R24 ;  /* 0x0000001802007986 */ /* 0x001fe2000c101904 */
[----:B------:R-:W-:Y:S05]  /*08a0*/  EXIT ;  /* 0x000000000000794d */ /* 0x000fea0003800000 */
.L_x_4:
[----:B------:R-:W-:-:S00]  /*08b0*/  BRA `(.L_x_4) ;  /* 0xfffffffc00fc7947 */ /* 0x000fc0000383ffff */
[----:B------:R-:W-:-:S00]  /*08c0*/  NOP ;  /* 0x0000000000007918 */ /* 0x000fc00000000000 */
        /* <DEDUP_REMOVED lines=11> */
.L_x_5:


//--------------------- .nv.shared.reserved.0     --------------------------
	.section	.nv.shared.reserved.0,"aw",@nobits
	.weak		__nv_reservedSMEM_offset_0_alias
	.size		__nv_reservedSMEM_offset_0_alias, 0, 64
	.other		__nv_reservedSMEM_offset_0_alias,@"STO_CUDA_RESERVED_SHARED STV_DEFAULT"
__nv_reservedSMEM_offset_0_alias:
	.zero		0
	.zero		64


//--------------------- .nv.constant0._Z15matrixMul_naivePfS_S_ii --------------------------
	.section	.nv.constant0._Z15matrixMul_naivePfS_S_ii,"a",@progbits
	.sectionflags	@""
	.align	4
.nv.constant0._Z15matrixMul_naivePfS_S_ii:
	.zero		928


//--------------------- SYMBOLS --------------------------

	.type		.nv.reservedSmem.offset0,@object
	.size		.nv.reservedSmem.offset0,0x4
